//
// Generated by NVIDIA NVVM Compiler
//
// Compiler Build ID: CL-36424714
// Cuda compilation tools, release 13.0, V13.0.88
// Based on NVVM 20.0.0
//

.version 9.0
.target sm_100
.address_size 64

	// .globl	_Z20levenshtein_distancePcS_iiPi
.extern .func  (.param .b32 func_retval0) vprintf
(
	.param .b64 vprintf_param_0,
	.param .b64 vprintf_param_1
)
;
.global .align 1 .b8 $str[3] = {45, 49};

.visible .entry _Z20levenshtein_distancePcS_iiPi(
	.param .u64 .ptr .align 1 _Z20levenshtein_distancePcS_iiPi_param_0,
	.param .u64 .ptr .align 1 _Z20levenshtein_distancePcS_iiPi_param_1,
	.param .u32 _Z20levenshtein_distancePcS_iiPi_param_2,
	.param .u32 _Z20levenshtein_distancePcS_iiPi_param_3,
	.param .u64 .ptr .align 1 _Z20levenshtein_distancePcS_iiPi_param_4
)
{
	.reg .pred 	%p<7>;
	.reg .b16 	%rs<3>;
	.reg .b32 	%r<27>;
	.reg .b64 	%rd<17>;

	ld.param.u64 	%rd1, [_Z20levenshtein_distancePcS_iiPi_param_0];
	ld.param.u64 	%rd2, [_Z20levenshtein_distancePcS_iiPi_param_1];
	ld.param.u32 	%r3, [_Z20levenshtein_distancePcS_iiPi_param_2];
	ld.param.u32 	%r4, [_Z20levenshtein_distancePcS_iiPi_param_3];
	ld.param.u64 	%rd3, [_Z20levenshtein_distancePcS_iiPi_param_4];
	mov.u32 	%r6, %ctaid.x;
	mov.u32 	%r7, %ntid.x;
	mov.u32 	%r8, %tid.x;
	mad.lo.s32 	%r1, %r6, %r7, %r8;
	mov.u32 	%r9, %ctaid.y;
	mov.u32 	%r10, %ntid.y;
	mov.u32 	%r11, %tid.y;
	mad.lo.s32 	%r12, %r9, %r10, %r11;
	setp.ge.s32 	%p1, %r1, %r3;
	setp.ge.s32 	%p2, %r12, %r4;
	or.pred  	%p3, %p1, %p2;
	@%p3 bra 	$L__BB0_4;
	setp.eq.s32 	%p4, %r3, 0;
	@%p4 bra 	$L__BB0_3;
	add.s32 	%r13, %r3, 1;
	cvt.s64.s32 	%rd4, %r1;
	cvta.to.global.u64 	%rd5, %rd1;
	add.s64 	%rd6, %rd5, %rd4;
	ld.global.u8 	%rs1, [%rd6+-1];
	add.s32 	%r14, %r12, -1;
	cvt.u64.u32 	%rd7, %r12;
	cvta.to.global.u64 	%rd8, %rd2;
	add.s64 	%rd9, %rd8, %rd7;
	ld.global.u8 	%rs2, [%rd9+-1];
	setp.ne.s16 	%p5, %rs1, %rs2;
	selp.u32 	%r15, 1, 0, %p5;
	mad.lo.s32 	%r16, %r14, %r3, %r14;
	add.s32 	%r17, %r16, %r1;
	cvta.to.global.u64 	%rd10, %rd3;
	mul.wide.s32 	%rd11, %r17, 4;
	add.s64 	%rd12, %rd10, %rd11;
	ld.global.u32 	%r18, [%rd12];
	mul.wide.s32 	%rd13, %r13, 4;
	add.s64 	%rd14, %rd12, %rd13;
	ld.global.u32 	%r19, [%rd14+-4];
	min.s32 	%r20, %r19, %r18;
	add.s32 	%r21, %r20, 1;
	ld.global.u32 	%r22, [%rd12+-4];
	add.s32 	%r23, %r22, %r15;
	setp.gt.s32 	%p6, %r23, %r20;
	selp.b32 	%r24, %r21, %r23, %p6;
	st.global.u32 	[%rd14], %r24;
	bra.uni 	$L__BB0_4;
$L__BB0_3:
	mov.u64 	%rd15, $str;
	cvta.global.u64 	%rd16, %rd15;
	{ // callseq 0, 0
	.param .b64 param0;
	st.param.b64 	[param0], %rd16;
	.param .b64 param1;
	st.param.b64 	[param1], 0;
	.param .b32 retval0;
	call.uni (retval0), 
	vprintf, 
	(
	param0, 
	param1
	);
	ld.param.b32 	%r25, [retval0];
	} // callseq 0
$L__BB0_4:
	ret;

}


// ===== COMPILED SASS (sm_100) =====

	.target	sm_100

	.elftype	@"ET_EXEC"


//--------------------- .note.nv.tkinfo           --------------------------
	.section	.note.nv.tkinfo,"",@"SHT_NOTE"
	.sectionflags	@"SHF_NOTE_NV_TKINFO"
	.tkinfo
        /*0018*/ 	.word	0x00000002
        /*0030*/ 	.string	""
        /*0030*/ 	.string	"ptxas"
        /*0030*/ 	.string	"Cuda compilation tools, release 13.0, V13.0.88"
        /*0030*/ 	.string	"Build cuda_13.0.r13.0/compiler.36424714_0"
        /*0030*/ 	.string	"-arch sm_100 -m 64 "



//--------------------- .note.nv.cuinfo           --------------------------
	.section	.note.nv.cuinfo,"",@"SHT_NOTE"
	.sectionflags	@"SHF_NOTE_NV_CUINFO"
        /*0018*/ 	.short	0x0002
        /*001a*/ 	.short	0x0064
        /*001c*/ 	.short	0x0082
	.zero		2


//--------------------- .nv.info                  --------------------------
	.section	.nv.info,"",@"SHT_CUDA_INFO"
	.align	4


	//----- nvinfo : EIATTR_REGCOUNT
	.align		4
        /*0000*/ 	.byte	0x04, 0x2f
        /*0002*/ 	.short	(.L_2 - .L_1)
	.align		4
.L_1:
        /*0004*/ 	.word	index@(_Z20levenshtein_distancePcS_iiPi)
        /*0008*/ 	.word	0x00000018


	//----- nvinfo : EIATTR_FRAME_SIZE
	.align		4
.L_2:
        /*000c*/ 	.byte	0x04, 0x11
        /*000e*/ 	.short	(.L_4 - .L_3)
	.align		4
.L_3:
        /*0010*/ 	.word	index@(_Z20levenshtein_distancePcS_iiPi)
        /*0014*/ 	.word	0x00000000


	//----- nvinfo : EIATTR_MIN_STACK_SIZE
	.align		4
.L_4:
        /*0018*/ 	.byte	0x04, 0x12
        /*001a*/ 	.short	(.L_6 - .L_5)
	.align		4
.L_5:
        /*001c*/ 	.word	index@(_Z20levenshtein_distancePcS_iiPi)
        /*0020*/ 	.word	0x00000000
.L_6:


//--------------------- .nv.compat                --------------------------
	.section	.nv.compat,"",@"SHT_CUDA_COMPAT_INFO"
	.align	4
        /*0000*/ 	.byte	0x02, 0x09, 0x00, 0x00, 0x02, 0x02, 0x01, 0x00, 0x02, 0x05, 0x05, 0x00, 0x03, 0x07, 0x01, 0x01
        /*0010*/ 	.byte	0x02, 0x03, 0x00, 0x00, 0x02, 0x06, 0x01, 0x00, 0x04, 0x0b, 0x08, 0x00, 0x09, 0x00, 0x00, 0x00
        /*0020*/ 	.byte	0x00, 0x00, 0x00, 0x00


//--------------------- .nv.info._Z20levenshtein_distancePcS_iiPi --------------------------
	.section	.nv.info._Z20levenshtein_distancePcS_iiPi,"",@"SHT_CUDA_INFO"
	.sectionflags	@""
	.align	4


	//----- nvinfo : EIATTR_CUDA_API_VERSION
	.align		4
        /*0000*/ 	.byte	0x04, 0x37
        /*0002*/ 	.short	(.L_8 - .L_7)
.L_7:
        /*0004*/ 	.word	0x00000082


	//----- nvinfo : EIATTR_KPARAM_INFO
	.align		4
.L_8:
        /*0008*/ 	.byte	0x04, 0x17
        /*000a*/ 	.short	(.L_10 - .L_9)
.L_9:
        /*000c*/ 	.word	0x00000000
        /*0010*/ 	.short	0x0004
        /*0012*/ 	.short	0x0018
        /*0014*/ 	.byte	0x00, 0xf5, 0x21, 0x00


	//----- nvinfo : EIATTR_KPARAM_INFO
	.align		4
.L_10:
        /*0018*/ 	.byte	0x04, 0x17
        /*001a*/ 	.short	(.L_12 - .L_11)
.L_11:
        /*001c*/ 	.word	0x00000000
        /*0020*/ 	.short	0x0003
        /*0022*/ 	.short	0x0014
        /*0024*/ 	.byte	0x00, 0xf0, 0x11, 0x00


	//----- nvinfo : EIATTR_KPARAM_INFO
	.align		4
.L_12:
        /*0028*/ 	.byte	0x04, 0x17
        /*002a*/ 	.short	(.L_14 - .L_13)
.L_13:
        /*002c*/ 	.word	0x00000000
        /*0030*/ 	.short	0x0002
        /*0032*/ 	.short	0x0010
        /*0034*/ 	.byte	0x00, 0xf0, 0x11, 0x00


	//----- nvinfo : EIATTR_KPARAM_INFO
	.align		4
.L_14:
        /*0038*/ 	.byte	0x04, 0x17
        /*003a*/ 	.short	(.L_16 - .L_15)
.L_15:
        /*003c*/ 	.word	0x00000000
        /*0040*/ 	.short	0x0001
        /*0042*/ 	.short	0x0008
        /*0044*/ 	.byte	0x00, 0xf5, 0x21, 0x00


	//----- nvinfo : EIATTR_KPARAM_INFO
	.align		4
.L_16:
        /*0048*/ 	.byte	0x04, 0x17
        /*004a*/ 	.short	(.L_18 - .L_17)
.L_17:
        /*004c*/ 	.word	0x00000000
        /*0050*/ 	.short	0x0000
        /*0052*/ 	.short	0x0000
        /*0054*/ 	.byte	0x00, 0xf5, 0x21, 0x00


	//----- nvinfo : EIATTR_SPARSE_MMA_MASK
	.align		4
.L_18:
        /*0058*/ 	.byte	0x03, 0x50
        /*005a*/ 	.short	0x0000


	//----- nvinfo : EIATTR_MAXREG_COUNT
	.align		4
        /*005c*/ 	.byte	0x03, 0x1b
        /*005e*/ 	.short	0x00ff


	//----- nvinfo : EIATTR_EXTERNS
	.align		4
        /*0060*/ 	.byte	0x04, 0x0f
        /*0062*/ 	.short	(.L_20 - .L_19)


	//   ....[0]....
	.align		4
.L_19:
        /*0064*/ 	.word	index@(vprintf)


	//----- nvinfo : EIATTR_MERCURY_ISA_VERSION
	.align		4
.L_20:
        /*0068*/ 	.byte	0x03, 0x5f
        /*006a*/ 	.short	0x0101


	//----- nvinfo : EIATTR_VRC_CTA_INIT_COUNT
	.align		4
        /*006c*/ 	.byte	0x02, 0x4a
	.zero		1
	.zero		1


	//----- nvinfo : EIATTR_SYSCALL_OFFSETS
	.align		4
        /*0070*/ 	.byte	0x04, 0x46
        /*0072*/ 	.short	(.L_22 - .L_21)


	//   ....[0]....
.L_21:
        /*0074*/ 	.word	0x00000300


	//----- nvinfo : EIATTR_EXIT_INSTR_OFFSETS
	.align		4
.L_22:
        /*0078*/ 	.byte	0x04, 0x1c
        /*007a*/ 	.short	(.L_24 - .L_23)


	//   ....[0]....
.L_23:
        /*007c*/ 	.word	0x000000c0


	//   ....[1]....
        /*0080*/ 	.word	0x00000280


	//   ....[2]....
        /*0084*/ 	.word	0x00000310


	//----- nvinfo : EIATTR_CRS_STACK_SIZE
	.align		4
.L_24:
        /*0088*/ 	.byte	0x04, 0x1e
        /*008a*/ 	.short	(.L_26 - .L_25)
.L_25:
        /*008c*/ 	.word	0x00000000


	//----- nvinfo : EIATTR_CBANK_PARAM_SIZE
	.align		4
.L_26:
        /*0090*/ 	.byte	0x03, 0x19
        /*0092*/ 	.short	0x0020


	//----- nvinfo : EIATTR_PARAM_CBANK
	.align		4
        /*0094*/ 	.byte	0x04, 0x0a
        /*0096*/ 	.short	(.L_28 - .L_27)
	.align		4
.L_27:
        /*0098*/ 	.word	index@(.nv.constant0._Z20levenshtein_distancePcS_iiPi)
        /*009c*/ 	.short	0x0380
        /*009e*/ 	.short	0x0020


	//----- nvinfo : EIATTR_SW_WAR
	.align		4
.L_28:
        /*00a0*/ 	.byte	0x04, 0x36
        /*00a2*/ 	.short	(.L_30 - .L_29)
.L_29:
        /*00a4*/ 	.word	0x00000008
.L_30:


//--------------------- .nv.callgraph             --------------------------
	.section	.nv.callgraph,"",@"SHT_CUDA_CALLGRAPH"
	.align	4
	.sectionentsize	8
	.align		4
        /*0000*/ 	.word	0x00000000
	.align		4
        /*0004*/ 	.word	0xffffffff
	.align		4
        /*0008*/ 	.word	index@(_Z20levenshtein_distancePcS_iiPi)
	.align		4
        /*000c*/ 	.word	index@(vprintf)
	.align		4
        /*0010*/ 	.word	0x00000000
	.align		4
        /*0014*/ 	.word	0xfffffffe
	.align		4
        /*0018*/ 	.word	0x00000000
	.align		4
        /*001c*/ 	.word	0xfffffffd
	.align		4
        /*0020*/ 	.word	0x00000000
	.align		4
        /*0024*/ 	.word	0xfffffffc


//--------------------- .nv.constant4             --------------------------
	.section	.nv.constant4,"a",@progbits
	.align	8
	.align		8
.nv.constant4:
        /*0000*/ 	.dword	vprintf
	.align		8
        /*0008*/ 	.dword	$str


//--------------------- .text._Z20levenshtein_distancePcS_iiPi --------------------------
	.section	.text._Z20levenshtein_distancePcS_iiPi,"ax",@progbits
	.align	128
        .global         _Z20levenshtein_distancePcS_iiPi
        .type           _Z20levenshtein_distancePcS_iiPi,@function
        .size           _Z20levenshtein_distancePcS_iiPi,(.L_x_3 - _Z20levenshtein_distancePcS_iiPi)
        .other          _Z20levenshtein_distancePcS_iiPi,@"STO_CUDA_ENTRY STV_DEFAULT"
_Z20levenshtein_distancePcS_iiPi:
.text._Z20levenshtein_distancePcS_iiPi:
[----:B------:R-:W0:Y:S01]  /*0000*/  LDC R1, c[0x0][0x37c] ;  /* 0x0000df00ff017b82 */ /* 0x000e220000000800 */
[----:B------:R-:W1:Y:S07]  /*0010*/  S2R R5, SR_TID.Y ;  /* 0x0000000000057919 */ /* 0x000e6e0000002200 */
[----:B------:R-:W2:Y:S01]  /*0020*/  LDC R11, c[0x0][0x360] ;  /* 0x0000d800ff0b7b82 */ /* 0x000ea20000000800 */
[----:B------:R-:W2:Y:S07]  /*0030*/  S2R R0, SR_TID.X ;  /* 0x0000000000007919 */ /* 0x000eae0000002100 */
[----:B------:R-:W1:Y:S08]  /*0040*/  S2UR UR5, SR_CTAID.Y ;  /* 0x00000000000579c3 */ /* 0x000e700000002600 */
[----:B------:R-:W1:Y:S08]  /*0050*/  LDC R8, c[0x0][0x364] ;  /* 0x0000d900ff087b82 */ /* 0x000e700000000800 */
[----:B------:R-:W2:Y:S08]  /*0060*/  S2UR UR4, SR_CTAID.X ;  /* 0x00000000000479c3 */ /* 0x000eb00000002500 */
[----:B------:R-:W3:Y:S01]  /*0070*/  LDC.64 R2, c[0x0][0x390] ;  /* 0x0000e400ff027b82 */ /* 0x000ee20000000a00 */
[----:B-1----:R-:W-:-:S02]  /*0080*/  IMAD R8, R8, UR5, R5 ;  /* 0x0000000508087c24 */ /* 0x002fc4000f8e0205 */
[----:B--2---:R-:W-:-:S03]  /*0090*/  IMAD R11, R11, UR4, R0 ;  /* 0x000000040b0b7c24 */ /* 0x004fc6000f8e0200 */
[----:B---3--:R-:W-:-:S04]  /*00a0*/  ISETP.GE.AND P0, PT, R8, R3, PT ;  /* 0x000000030800720c */ /* 0x008fc80003f06270 */
[----:B------:R-:W-:-:S13]  /*00b0*/  ISETP.GE.OR P0, PT, R11, R2, P0 ;  /* 0x000000020b00720c */ /* 0x000fda0000706670 */
[----:B0-----:R-:W-:Y:S05]  /*00c0*/  @P0 EXIT ;  /* 0x000000000000094d */ /* 0x001fea0003800000 */
[----:B------:R-:W-:-:S13]  /*00d0*/  ISETP.NE.AND P0, PT, R2, RZ, PT ;  /* 0x000000ff0200720c */ /* 0x000fda0003f05270 */
[----:B------:R-:W-:Y:S05]  /*00e0*/  @!P0 BRA `(.L_x_0) ;  /* 0x0000000000688947 */ /* 0x000fea0003800000 */
[----:B------:R-:W0:Y:S01]  /*00f0*/  LDCU.128 UR8, c[0x0][0x380] ;  /* 0x00007000ff0877ac */ /* 0x000e220008000c00 */
[----:B------:R-:W1:Y:S01]  /*0100*/  LDC.64 R4, c[0x0][0x398] ;  /* 0x0000e600ff047b82 */ /* 0x000e620000000a00 */
[C---:B------:R-:W-:Y:S01]  /*0110*/  VIADD R3, R8.reuse, 0xffffffff ;  /* 0xffffffff08037836 */ /* 0x040fe20000000000 */
[----:B------:R-:W2:Y:S03]  /*0120*/  LDCU.64 UR4, c[0x0][0x358] ;  /* 0x00006b00ff0477ac */ /* 0x000ea60008000a00 */
[----:B------:R-:W-:Y:S01]  /*0130*/  IMAD R0, R3, R2, R3 ;  /* 0x0000000203007224 */ /* 0x000fe200078e0203 */
[----:B0-----:R-:W-:Y:S02]  /*0140*/  IADD3 R8, P1, PT, R8, UR10, RZ ;  /* 0x0000000a08087c10 */ /* 0x001fe4000ff3e0ff */
[----:B------:R-:W-:-:S03]  /*0150*/  IADD3 R6, P0, PT, R11, UR8, RZ ;  /* 0x000000080b067c10 */ /* 0x000fc6000ff1e0ff */
[----:B------:R-:W-:Y:S01]  /*0160*/  IMAD.X R9, RZ, RZ, UR11, P1 ;  /* 0x0000000bff097e24 */ /* 0x000fe200088e06ff */
[C---:B------:R-:W-:Y:S01]  /*0170*/  LEA.HI.X.SX32 R7, R11.reuse, UR9, 0x1, P0 ;  /* 0x000000090b077c11 */ /* 0x040fe200080f0eff */
[----:B------:R-:W-:-:S04]  /*0180*/  IMAD.IADD R11, R11, 0x1, R0 ;  /* 0x000000010b0b7824 */ /* 0x000fc800078e0200 */
[----:B--2---:R-:W2:Y:S01]  /*0190*/  LDG.E.U8 R6, desc[UR4][R6.64+-0x1] ;  /* 0xffffff0406067981 */ /* 0x004ea2000c1e1100 */
[----:B-1----:R-:W-:-:S03]  /*01a0*/  IMAD.WIDE R4, R11, 0x4, R4 ;  /* 0x000000040b047825 */ /* 0x002fc600078e0204 */
[----:B------:R-:W2:Y:S01]  /*01b0*/  LDG.E.U8 R9, desc[UR4][R8.64+-0x1] ;  /* 0xffffff0408097981 */ /* 0x000ea2000c1e1100 */
[----:B------:R-:W-:-:S03]  /*01c0*/  VIADD R3, R2, 0x1 ;  /* 0x0000000102037836 */ /* 0x000fc60000000000 */
[----:B------:R-:W3:Y:S01]  /*01d0*/  LDG.E R10, desc[UR4][R4.64+-0x4] ;  /* 0xfffffc04040a7981 */ /* 0x000ee2000c1e1900 */
[----:B------:R-:W-:-:S03]  /*01e0*/  IMAD.WIDE R2, R3, 0x4, R4 ;  /* 0x0000000403027825 */ /* 0x000fc600078e0204 */
[----:B------:R-:W4:Y:S04]  /*01f0*/  LDG.E R0, desc[UR4][R4.64] ;  /* 0x0000000404007981 */ /* 0x000f28000c1e1900 */
[----:B------:R-:W4:Y:S01]  /*0200*/  LDG.E R11, desc[UR4][R2.64+-0x4] ;  /* 0xfffffc04020b7981 */ /* 0x000f22000c1e1900 */
[----:B--2---:R-:W-:Y:S02]  /*0210*/  ISETP.NE.AND P0, PT, R6, R9, PT ;  /* 0x000000090600720c */ /* 0x004fe40003f05270 */
[----:B---3--:R-:W-:Y:S02]  /*0220*/  IADD3 R13, PT, PT, R10, 0x1, RZ ;  /* 0x000000010a0d7810 */ /* 0x008fe40007ffe0ff */
[----:B----4-:R-:W-:-:S09]  /*0230*/  VIMNMX R0, PT, PT, R0, R11, PT ;  /* 0x0000000b00007248 */ /* 0x010fd20003fe0100 */
[----:B------:R-:W-:-:S05]  /*0240*/  @!P0 IMAD.MOV R13, RZ, RZ, R10 ;  /* 0x000000ffff0d8224 */ /* 0x000fca00078e020a */
[----:B------:R-:W-:-:S13]  /*0250*/  ISETP.GT.AND P0, PT, R13, R0, PT ;  /* 0x000000000d00720c */ /* 0x000fda0003f04270 */
[----:B------:R-:W-:-:S05]  /*0260*/  @P0 VIADD R13, R0, 0x1 ;  /* 0x00000001000d0836 */ /* 0x000fca0000000000 */
[----:B------:R-:W-:Y:S01]  /*0270*/  STG.E desc[UR4][R2.64], R13 ;  /* 0x0000000d02007986 */ /* 0x000fe2000c101904 */
[----:B------:R-:W-:Y:S05]  /*0280*/  EXIT ;  /* 0x000000000000794d */ /* 0x000fea0003800000 */
.L_x_0:
[----:B------:R-:W-:Y:S01]  /*0290*/  MOV R0, 0x0 ;  /* 0x0000000000007802 */ /* 0x000fe20000000f00 */
[----:B------:R-:W0:Y:S01]  /*02a0*/  LDCU.64 UR4, c[0x4][0x8] ;  /* 0x01000100ff0477ac */ /* 0x000e220008000a00 */
[----:B------:R-:W-:Y:S02]  /*02b0*/  CS2R R6, SRZ ;  /* 0x0000000000067805 */ /* 0x000fe4000001ff00 */
[----:B------:R1:W2:Y:S01]  /*02c0*/  LDC.64 R2, c[0x4][R0] ;  /* 0x0100000000027b82 */ /* 0x0002a20000000a00 */
[----:B0-----:R-:W-:Y:S01]  /*02d0*/  MOV R4, UR4 ;  /* 0x0000000400047c02 */ /* 0x001fe20008000f00 */
[----:B-1----:R-:W-:-:S07]  /*02e0*/  IMAD.U32 R5, RZ, RZ, UR5 ;  /* 0x00000005ff057e24 */ /* 0x002fce000f8e00ff */
[----:B------:R-:W-:-:S07]  /*02f0*/  LEPC R20, `(.L_x_1) ;  /* 0x000000001014794e */ /* 0x000fce0000000000 */
[----:B--2---:R-:W-:Y:S05]  /*0300*/  CALL.ABS.NOINC R2 ;  /* 0x0000000002007343 */ /* 0x004fea0003c00000 */
.L_x_1:
[----:B------:R-:W-:Y:S05]  /*0310*/  EXIT ;  /* 0x000000000000794d */ /* 0x000fea0003800000 */
.L_x_2:
[----:B------:R-:W-:-:S00]  /*0320*/  BRA `(.L_x_2) ;  /* 0xfffffffc00fc7947 */ /* 0x000fc0000383ffff */
[----:B------:R-:W-:-:S00]  /*0330*/  NOP ;  /* 0x0000000000007918 */ /* 0x000fc00000000000 */
        /* <DEDUP_REMOVED lines=12> */
.L_x_3:


//--------------------- .nv.global.init           --------------------------
	.section	.nv.global.init,"aw",@progbits
.nv.global.init:
	.type		$str,@object
	.size		$str,(.L_0 - $str)
$str:
        /*0000*/ 	.byte	0x2d, 0x31, 0x00
.L_0:


//--------------------- .nv.shared.reserved.0     --------------------------
	.section	.nv.shared.reserved.0,"aw",@nobits
	.weak		__nv_reservedSMEM_offset_0_alias
	.size		__nv_reservedSMEM_offset_0_alias, 0, 64
	.other		__nv_reservedSMEM_offset_0_alias,@"STO_CUDA_RESERVED_SHARED STV_DEFAULT"
__nv_reservedSMEM_offset_0_alias:
	.zero		0
	.zero		64


//--------------------- .nv.constant0._Z20levenshtein_distancePcS_iiPi --------------------------
	.section	.nv.constant0._Z20levenshtein_distancePcS_iiPi,"a",@progbits
	.sectionflags	@""
	.align	4
.nv.constant0._Z20levenshtein_distancePcS_iiPi:
	.zero		928


//--------------------- SYMBOLS --------------------------

	.type		.nv.reservedSmem.offset0,@object
	.size		.nv.reservedSmem.offset0,0x4
	.type		vprintf,@function
